	.headerflags	@"EF_CUDA_TEXMODE_UNIFIED EF_CUDA_64BIT_ADDRESS EF_CUDA_ACCELERATORS EF_CUDA_SM90 EF_CUDA_VIRTUAL_SM(EF_CUDA_SM90)"
	.elftype	@"ET_EXEC"


//--------------------- .nv.info                  --------------------------
	.section	.nv.info,"",@"SHT_CUDA_INFO"
	.align	4


	//----- nvinfo : EIATTR_REGCOUNT
	.align		4
        /*0000*/ 	.byte	0x04, 0x2f
        /*0002*/ 	.short	(.L_3 - .L_2)
	.align		4
.L_2:
        /*0004*/ 	.word	index@(triton_poi_fused_cat_6)
        /*0008*/ 	.word	0x00000020


	//----- nvinfo : EIATTR_MIN_STACK_SIZE
	.align		4
.L_3:
        /*000c*/ 	.byte	0x04, 0x12
        /*000e*/ 	.short	(.L_5 - .L_4)
	.align		4
.L_4:
        /*0010*/ 	.word	index@(triton_poi_fused_cat_6)
        /*0014*/ 	.word	0x00000000


	//----- nvinfo : EIATTR_FRAME_SIZE
	.align		4
.L_5:
        /*0018*/ 	.byte	0x04, 0x11
        /*001a*/ 	.short	(.L_7 - .L_6)
	.align		4
.L_6:
        /*001c*/ 	.word	index@(triton_poi_fused_cat_6)
        /*0020*/ 	.word	0x00000000


	//----- nvinfo : EIATTR_MIN_STACK_SIZE
	.align		4
.L_7:
        /*0024*/ 	.byte	0x04, 0x12
        /*0026*/ 	.short	(.L_9 - .L_8)
	.align		4
.L_8:
        /*0028*/ 	.word	index@(triton_poi_fused_cat_6)
        /*002c*/ 	.word	0x00000000
.L_9:


//--------------------- .nv.info.triton_poi_fused_cat_6 --------------------------
	.section	.nv.info.triton_poi_fused_cat_6,"",@"SHT_CUDA_INFO"
	.sectionflags	@""
	.align	4


	//----- nvinfo : EIATTR_CUDA_API_VERSION
	.align		4
        /*0000*/ 	.byte	0x04, 0x37
        /*0002*/ 	.short	(.L_11 - .L_10)
.L_10:
        /*0004*/ 	.word	0x0000007c


	//----- nvinfo : EIATTR_KPARAM_INFO
	.align		4
.L_11:
        /*0008*/ 	.byte	0x04, 0x17
        /*000a*/ 	.short	(.L_13 - .L_12)
.L_12:
        /*000c*/ 	.word	0x00000000
        /*0010*/ 	.short	0x000b
        /*0012*/ 	.short	0x0058
        /*0014*/ 	.byte	0x00, 0xf0, 0x11, 0x00


	//----- nvinfo : EIATTR_KPARAM_INFO
	.align		4
.L_13:
        /*0018*/ 	.byte	0x04, 0x17
        /*001a*/ 	.short	(.L_15 - .L_14)
.L_14:
        /*001c*/ 	.word	0x00000000
        /*0020*/ 	.short	0x000a
        /*0022*/ 	.short	0x0050
        /*0024*/ 	.byte	0x00, 0xf4, 0x21, 0x00


	//----- nvinfo : EIATTR_KPARAM_INFO
	.align		4
.L_15:
        /*0028*/ 	.byte	0x04, 0x17
        /*002a*/ 	.short	(.L_17 - .L_16)
.L_16:
        /*002c*/ 	.word	0x00000000
        /*0030*/ 	.short	0x0009
        /*0032*/ 	.short	0x0048
        /*0034*/ 	.byte	0x00, 0xf4, 0x21, 0x00


	//----- nvinfo : EIATTR_KPARAM_INFO
	.align		4
.L_17:
        /*0038*/ 	.byte	0x04, 0x17
        /*003a*/ 	.short	(.L_19 - .L_18)
.L_18:
        /*003c*/ 	.word	0x00000000
        /*0040*/ 	.short	0x0008
        /*0042*/ 	.short	0x0040
        /*0044*/ 	.byte	0x00, 0xf4, 0x21, 0x00


	//----- nvinfo : EIATTR_KPARAM_INFO
	.align		4
.L_19:
        /*0048*/ 	.byte	0x04, 0x17
        /*004a*/ 	.short	(.L_21 - .L_20)
.L_20:
        /*004c*/ 	.word	0x00000000
        /*0050*/ 	.short	0x0007
        /*0052*/ 	.short	0x0038
        /*0054*/ 	.byte	0x00, 0xf4, 0x21, 0x00


	//----- nvinfo : EIATTR_KPARAM_INFO
	.align		4
.L_21:
        /*0058*/ 	.byte	0x04, 0x17
        /*005a*/ 	.short	(.L_23 - .L_22)
.L_22:
        /*005c*/ 	.word	0x00000000
        /*0060*/ 	.short	0x0006
        /*0062*/ 	.short	0x0030
        /*0064*/ 	.byte	0x00, 0xf4, 0x21, 0x00


	//----- nvinfo : EIATTR_KPARAM_INFO
	.align		4
.L_23:
        /*0068*/ 	.byte	0x04, 0x17
        /*006a*/ 	.short	(.L_25 - .L_24)
.L_24:
        /*006c*/ 	.word	0x00000000
        /*0070*/ 	.short	0x0005
        /*0072*/ 	.short	0x0028
        /*0074*/ 	.byte	0x00, 0xf4, 0x21, 0x00


	//----- nvinfo : EIATTR_KPARAM_INFO
	.align		4
.L_25:
        /*0078*/ 	.byte	0x04, 0x17
        /*007a*/ 	.short	(.L_27 - .L_26)
.L_26:
        /*007c*/ 	.word	0x00000000
        /*0080*/ 	.short	0x0004
        /*0082*/ 	.short	0x0020
        /*0084*/ 	.byte	0x00, 0xf4, 0x21, 0x00


	//----- nvinfo : EIATTR_KPARAM_INFO
	.align		4
.L_27:
        /*0088*/ 	.byte	0x04, 0x17
        /*008a*/ 	.short	(.L_29 - .L_28)
.L_28:
        /*008c*/ 	.word	0x00000000
        /*0090*/ 	.short	0x0003
        /*0092*/ 	.short	0x0018
        /*0094*/ 	.byte	0x00, 0xf4, 0x21, 0x00


	//----- nvinfo : EIATTR_KPARAM_INFO
	.align		4
.L_29:
        /*0098*/ 	.byte	0x04, 0x17
        /*009a*/ 	.short	(.L_31 - .L_30)
.L_30:
        /*009c*/ 	.word	0x00000000
        /*00a0*/ 	.short	0x0002
        /*00a2*/ 	.short	0x0010
        /*00a4*/ 	.byte	0x00, 0xf4, 0x21, 0x00


	//----- nvinfo : EIATTR_KPARAM_INFO
	.align		4
.L_31:
        /*00a8*/ 	.byte	0x04, 0x17
        /*00aa*/ 	.short	(.L_33 - .L_32)
.L_32:
        /*00ac*/ 	.word	0x00000000
        /*00b0*/ 	.short	0x0001
        /*00b2*/ 	.short	0x0008
        /*00b4*/ 	.byte	0x00, 0xf4, 0x21, 0x00


	//----- nvinfo : EIATTR_KPARAM_INFO
	.align		4
.L_33:
        /*00b8*/ 	.byte	0x04, 0x17
        /*00ba*/ 	.short	(.L_35 - .L_34)
.L_34:
        /*00bc*/ 	.word	0x00000000
        /*00c0*/ 	.short	0x0000
        /*00c2*/ 	.short	0x0000
        /*00c4*/ 	.byte	0x00, 0xf4, 0x21, 0x00


	//----- nvinfo : EIATTR_SPARSE_MMA_MASK
	.align		4
.L_35:
        /*00c8*/ 	.byte	0x03, 0x50
        /*00ca*/ 	.short	0x0000


	//----- nvinfo : EIATTR_MAXREG_COUNT
	.align		4
        /*00cc*/ 	.byte	0x03, 0x1b
        /*00ce*/ 	.short	0x00ff


	//----- nvinfo : EIATTR_EXIT_INSTR_OFFSETS
	.align		4
        /*00d0*/ 	.byte	0x04, 0x1c
        /*00d2*/ 	.short	(.L_37 - .L_36)


	//   ....[0]....
.L_36:
        /*00d4*/ 	.word	0x000009f0


	//----- nvinfo : EIATTR_REQNTID
	.align		4
.L_37:
        /*00d8*/ 	.byte	0x04, 0x10
        /*00da*/ 	.short	(.L_39 - .L_38)
.L_38:
        /*00dc*/ 	.word	0x00000100
        /*00e0*/ 	.word	0x00000001
        /*00e4*/ 	.word	0x00000001


	//----- nvinfo : EIATTR_CBANK_PARAM_SIZE
	.align		4
.L_39:
        /*00e8*/ 	.byte	0x03, 0x19
        /*00ea*/ 	.short	0x005c


	//----- nvinfo : EIATTR_PARAM_CBANK
	.align		4
        /*00ec*/ 	.byte	0x04, 0x0a
        /*00ee*/ 	.short	(.L_41 - .L_40)
	.align		4
.L_40:
        /*00f0*/ 	.word	index@(.nv.constant0.triton_poi_fused_cat_6)
        /*00f4*/ 	.short	0x0210
        /*00f6*/ 	.short	0x005c


	//----- nvinfo : EIATTR_SW_WAR
	.align		4
.L_41:
        /*00f8*/ 	.byte	0x04, 0x36
        /*00fa*/ 	.short	(.L_43 - .L_42)
.L_42:
        /*00fc*/ 	.word	0x00000008
.L_43:


//--------------------- .nv.callgraph             --------------------------
	.section	.nv.callgraph,"",@"SHT_CUDA_CALLGRAPH"
	.align	4
	.sectionentsize	8
	.align		4
        /*0000*/ 	.word	0x00000000
	.align		4
        /*0004*/ 	.word	0xffffffff
	.align		4
        /*0008*/ 	.word	0x00000000
	.align		4
        /*000c*/ 	.word	0xfffffffe
	.align		4
        /*0010*/ 	.word	0x00000000
	.align		4
        /*0014*/ 	.word	0xfffffffd
	.align		4
        /*0018*/ 	.word	0x00000000
	.align		4
        /*001c*/ 	.word	0xfffffffc


//--------------------- .nv.constant4             --------------------------
	.section	.nv.constant4,"a",@progbits
	.align	8
	.align		8
.nv.constant4:
        /*0000*/ 	.dword	_$_str
	.align		8
        /*0008*/ 	.dword	_$_str_$_2


//--------------------- .text.triton_poi_fused_cat_6 --------------------------
	.section	.text.triton_poi_fused_cat_6,"ax",@progbits
	.align	128
        .global         triton_poi_fused_cat_6
        .type           triton_poi_fused_cat_6,@function
        .size           triton_poi_fused_cat_6,(.L_x_1 - triton_poi_fused_cat_6)
        .other          triton_poi_fused_cat_6,@"STO_CUDA_ENTRY STV_DEFAULT"
triton_poi_fused_cat_6:
.text.triton_poi_fused_cat_6:
[----:B------:R-:W-:Y:S01]  /*0000*/  LDC R1, c[0x0][0x28] ;  /* 0x00000a00ff017b82 */ /* 0x000fe20000000800 */
[----:B------:R-:W1:Y:S07]  /*0010*/  S2R R0, SR_TID.X ;  /* 0x0000000000007919 */ /* 0x000e6e0000002100 */
[----:B------:R-:W2:Y:S01]  /*0020*/  LDC.64 R8, c[0x0][0x220] ;  /* 0x00008800ff087b82 */ /* 0x000ea20000000a00 */
[----:B------:R-:W-:Y:S01]  /*0030*/  ULDC.64 UR4, c[0x0][0x208] ;  /* 0x0000820000047ab9 */ /* 0x000fe20000000a00 */
[----:B------:R-:W3:Y:S06]  /*0040*/  S2R R3, SR_CTAID.X ;  /* 0x0000000000037919 */ /* 0x000eec0000002500 */
[----:B------:R-:W4:Y:S01]  /*0050*/  LDC.64 R16, c[0x0][0x248] ;  /* 0x00009200ff107b82 */ /* 0x000f220000000a00 */
[----:B------:R-:W-:Y:S01]  /*0060*/  HFMA2.MMA R7, -RZ, RZ, 0, 0 ;  /* 0x00000000ff077435 */ /* 0x000fe200000001ff */
[----:B------:R-:W-:-:S06]  /*0070*/  IMAD.MOV.U32 R2, RZ, RZ, RZ ;  /* 0x000000ffff027224 */ /* 0x000fcc00078e00ff */
[----:B------:R-:W5:Y:S08]  /*0080*/  LDC.64 R10, c[0x0][0x228] ;  /* 0x00008a00ff0a7b82 */ /* 0x000f700000000a00 */
[----:B------:R-:W2:Y:S01]  /*0090*/  LDC.64 R14, c[0x0][0x238] ;  /* 0x00008e00ff0e7b82 */ /* 0x000ea20000000a00 */
[----:B-1----:R-:W-:-:S07]  /*00a0*/  IMAD.SHL.U32 R0, R0, 0x2, RZ ;  /* 0x0000000200007824 */ /* 0x002fce00078e00ff */
[----:B------:R-:W1:Y:S01]  /*00b0*/  LDC.64 R20, c[0x0][0x218] ;  /* 0x00008600ff147b82 */ /* 0x000e620000000a00 */
[----:B------:R-:W-:-:S07]  /*00c0*/  LOP3.LUT R0, R0, 0x1fe, RZ, 0xc0, !PT ;  /* 0x000001fe00007812 */ /* 0x000fce00078ec0ff */
[----:B------:R-:W1:Y:S01]  /*00d0*/  LDC.64 R28, c[0x0][0x230] ;  /* 0x00008c00ff1c7b82 */ /* 0x000e620000000a00 */
[----:B---3--:R-:W-:-:S04]  /*00e0*/  IMAD R3, R3, 0x200, R0 ;  /* 0x0000020003037824 */ /* 0x008fc800078e0200 */
[----:B------:R-:W-:-:S05]  /*00f0*/  IMAD.HI R0, R3, 0x5397829d, RZ ;  /* 0x5397829d03007827 */ /* 0x000fca00078e02ff */
[----:B------:R-:W-:-:S04]  /*0100*/  SHF.R.U32.HI R5, RZ, 0x1f, R0 ;  /* 0x0000001fff057819 */ /* 0x000fc80000011600 */
[----:B------:R-:W-:-:S05]  /*0110*/  LEA.HI.SX32 R12, R0, R5, 0x18 ;  /* 0x00000005000c7211 */ /* 0x000fca00078fc2ff */
[----:B------:R-:W-:-:S05]  /*0120*/  IMAD.HI R0, R12, 0x2aaaaaab, RZ ;  /* 0x2aaaaaab0c007827 */ /* 0x000fca00078e02ff */
[----:B------:R-:W-:-:S04]  /*0130*/  SHF.R.U32.HI R5, RZ, 0x1f, R0 ;  /* 0x0000001fff057819 */ /* 0x000fc80000011600 */
[----:B------:R-:W-:-:S05]  /*0140*/  LEA.HI R5, R0, R5, RZ, 0x1b ;  /* 0x0000000500057211 */ /* 0x000fca00078fd8ff */
[----:B------:R-:W-:Y:S01]  /*0150*/  IMAD R6, R5, -0xc0, R12 ;  /* 0xffffff4005067824 */ /* 0x000fe200078e020c */
[----:B------:R-:W-:-:S03]  /*0160*/  CS2R R4, SRZ ;  /* 0x0000000000047805 */ /* 0x000fc6000001ff00 */
[C---:B--2---:R-:W-:Y:S01]  /*0170*/  IMAD.WIDE R8, R6.reuse, 0x4, R8 ;  /* 0x0000000406087825 */ /* 0x044fe200078e0208 */
[C---:B------:R-:W-:Y:S02]  /*0180*/  ISETP.GE.AND P0, PT, R6.reuse, 0x60, PT ;  /* 0x000000600600780c */ /* 0x040fe40003f06270 */
[----:B------:R-:W-:-:S11]  /*0190*/  ISETP.GT.AND P1, PT, R6, 0x5f, PT ;  /* 0x0000005f0600780c */ /* 0x000fd60003f24270 */
[----:B------:R-:W2:Y:S04]  /*01a0*/  @!P0 LDG.E.EL R4, desc[UR4][R8.64] ;  /* 0x0000000408048981 */ /* 0x000ea8000c2e1900 */
[----:B------:R3:W2:Y:S01]  /*01b0*/  @!P0 LDG.E.EL R5, desc[UR4][R8.64] ;  /* 0x0000000408058981 */ /* 0x0006a2000c2e1900 */
[----:B----4-:R-:W-:-:S05]  /*01c0*/  IMAD.WIDE R16, R6, 0x4, R16 ;  /* 0x0000000406107825 */ /* 0x010fca00078e0210 */
[----:B------:R-:W4:Y:S04]  /*01d0*/  @P1 LDG.E.EL R2, desc[UR4][R16.64+-0x180] ;  /* 0xfffe800410021981 */ /* 0x000f28000c2e1900 */
[----:B------:R1:W4:Y:S01]  /*01e0*/  @P1 LDG.E.EL R7, desc[UR4][R16.64+-0x180] ;  /* 0xfffe800410071981 */ /* 0x000322000c2e1900 */
[----:B------:R-:W-:-:S05]  /*01f0*/  IMAD.HI R0, R3, 0x6f74ae27, RZ ;  /* 0x6f74ae2703007827 */ /* 0x000fca00078e02ff */
[----:B------:R-:W-:Y:S01]  /*0200*/  SHF.R.U32.HI R13, RZ, 0x1f, R0 ;  /* 0x0000001fff0d7819 */ /* 0x000fe20000011600 */
[----:B---3--:R-:W-:-:S03]  /*0210*/  IMAD R8, R12, -0x310, R3 ;  /* 0xfffffcf00c087824 */ /* 0x008fc600078e0203 */
[----:B------:R-:W-:Y:S02]  /*0220*/  LEA.HI.SX32 R19, R0, R13, 0x10 ;  /* 0x0000000d00137211 */ /* 0x000fe400078f82ff */
[----:B------:R-:W3:Y:S01]  /*0230*/  LDC.64 R12, c[0x0][0x210] ;  /* 0x00008400ff0c7b82 */ /* 0x000ee20000000a00 */
[----:B-1----:R-:W-:Y:S02]  /*0240*/  IADD3 R17, R6, -0x60, RZ ;  /* 0xffffffa006117810 */ /* 0x002fe40007ffe0ff */
[----:B------:R-:W-:Y:S01]  /*0250*/  IMAD R8, R19, 0x12600, R8 ;  /* 0x0001260013087824 */ /* 0x000fe200078e0208 */
[----:B------:R-:W-:-:S03]  /*0260*/  CS2R R22, SRZ ;  /* 0x0000000000167805 */ /* 0x000fc6000001ff00 */
[----:B------:R-:W-:Y:S02]  /*0270*/  IMAD R17, R17, 0x310, R8 ;  /* 0x0000031011117824 */ /* 0x000fe400078e0208 */
[----:B------:R-:W1:Y:S01]  /*0280*/  LDC.64 R8, c[0x0][0x240] ;  /* 0x00009000ff087b82 */ /* 0x000e620000000a00 */
[----:B------:R-:W-:Y:S01]  /*0290*/  CS2R R24, SRZ ;  /* 0x0000000000187805 */ /* 0x000fe2000001ff00 */
[----:B------:R-:W-:Y:S02]  /*02a0*/  IMAD R16, R19, -0x24c00, R3 ;  /* 0xfffdb40013107824 */ /* 0x000fe400078e0203 */
[----:B-----5:R-:W-:-:S04]  /*02b0*/  IMAD.WIDE R10, R6, 0x4, R10 ;  /* 0x00000004060a7825 */ /* 0x020fc800078e020a */
[----:B------:R-:W-:Y:S01]  /*02c0*/  IMAD R19, R19, 0x12600, R16 ;  /* 0x0001260013137824 */ /* 0x000fe200078e0210 */
[----:B------:R-:W5:Y:S01]  /*02d0*/  @!P0 LDG.E.EL R23, desc[UR4][R10.64] ;  /* 0x000000040a178981 */ /* 0x000f62000c2e1900 */
[----:B0-----:R-:W-:Y:S02]  /*02e0*/  IMAD.WIDE R14, R17, 0x4, R14 ;  /* 0x00000004110e7825 */ /* 0x001fe400078e020e */
[----:B------:R-:W0:Y:S01]  /*02f0*/  LDC.64 R16, c[0x0][0x258] ;  /* 0x00009600ff107b82 */ /* 0x000e220000000a00 */
[----:B------:R3:W5:Y:S02]  /*0300*/  @!P0 LDG.E.EL R24, desc[UR4][R10.64] ;  /* 0x000000040a188981 */ /* 0x000764000c2e1900 */
[----:B---3--:R-:W-:Y:S01]  /*0310*/  IMAD.WIDE R12, R19, 0x4, R12 ;  /* 0x00000004130c7825 */ /* 0x008fe200078e020c */
[----:B------:R-:W-:-:S03]  /*0320*/  CS2R R18, SRZ ;  /* 0x0000000000127805 */ /* 0x000fc6000001ff00 */
[C---:B------:R-:W-:Y:S01]  /*0330*/  IMAD.WIDE R20, R6.reuse, 0x4, R20 ;  /* 0x0000000406147825 */ /* 0x040fe200078e0214 */
[----:B------:R-:W-:Y:S02]  /*0340*/  CS2R R26, SRZ ;  /* 0x00000000001a7805 */ /* 0x000fe4000001ff00 */
[----:B------:R-:W3:Y:S01]  /*0350*/  @!P0 LDG.E.64 R18, desc[UR4][R12.64] ;  /* 0x000000040c128981 */ /* 0x000ee2000c1e1b00 */
[----:B------:R-:W0:Y:S01]  /*0360*/  LDC.64 R10, c[0x0][0x250] ;  /* 0x00009400ff0a7b82 */ /* 0x000e220000000a00 */
[----:B------:R-:W-:Y:S02]  /*0370*/  IMAD.MOV.U32 R0, RZ, RZ, RZ ;  /* 0x000000ffff007224 */ /* 0x000fe400078e00ff */
[----:B------:R-:W5:Y:S01]  /*0380*/  @!P0 LDG.E.EL R22, desc[UR4][R20.64] ;  /* 0x0000000414168981 */ /* 0x000f62000c2e1900 */
[----:B------:R-:W-:-:S03]  /*0390*/  IMAD.WIDE R28, R6, 0x4, R28 ;  /* 0x00000004061c7825 */ /* 0x000fc600078e021c */
[----:B------:R1:W5:Y:S02]  /*03a0*/  @!P0 LDG.E.EL R0, desc[UR4][R20.64] ;  /* 0x0000000414008981 */ /* 0x000364000c2e1900 */
[----:B-1----:R-:W-:Y:S02]  /*03b0*/  IMAD.WIDE R8, R6, 0x4, R8 ;  /* 0x0000000406087825 */ /* 0x002fe400078e0208 */
[----:B------:R-:W5:Y:S04]  /*03c0*/  @!P0 LDG.E.EL R25, desc[UR4][R28.64] ;  /* 0x000000041c198981 */ /* 0x000f68000c2e1900 */
[----:B------:R1:W5:Y:S01]  /*03d0*/  @!P0 LDG.E.EL R26, desc[UR4][R28.64] ;  /* 0x000000041c1a8981 */ /* 0x000362000c2e1900 */
[----:B------:R-:W-:-:S03]  /*03e0*/  CS2R R20, SRZ ;  /* 0x0000000000147805 */ /* 0x000fc6000001ff00 */
[----:B------:R-:W5:Y:S04]  /*03f0*/  @P1 LDG.E.EL R27, desc[UR4][R8.64+-0x180] ;  /* 0xfffe8004081b1981 */ /* 0x000f68000c2e1900 */
[----:B------:R-:W5:Y:S01]  /*0400*/  @P1 LDG.E.64 R20, desc[UR4][R14.64] ;  /* 0x000000040e141981 */ /* 0x000f62000c1e1b00 */
[----:B-1----:R-:W-:Y:S01]  /*0410*/  CS2R R28, SRZ ;  /* 0x00000000001c7805 */ /* 0x002fe2000001ff00 */
[----:B0-----:R-:W-:Y:S01]  /*0420*/  IMAD.WIDE R10, R6, 0x4, R10 ;  /* 0x00000004060a7825 */ /* 0x001fe200078e020a */
[----:B------:R-:W-:-:S03]  /*0430*/  CS2R R12, SRZ ;  /* 0x00000000000c7805 */ /* 0x000fc6000001ff00 */
[----:B------:R-:W-:Y:S01]  /*0440*/  IMAD.WIDE R16, R6, 0x4, R16 ;  /* 0x0000000406107825 */ /* 0x000fe200078e0210 */
[----:B------:R0:W5:Y:S03]  /*0450*/  @P1 LDG.E.EL R28, desc[UR4][R8.64+-0x180] ;  /* 0xfffe8004081c1981 */ /* 0x000166000c2e1900 */
[----:B------:R-:W-:Y:S01]  /*0460*/  IMAD.MOV.U32 R6, RZ, RZ, RZ ;  /* 0x000000ffff067224 */ /* 0x000fe200078e00ff */
[----:B------:R-:W5:Y:S04]  /*0470*/  @P1 LDG.E.EL R12, desc[UR4][R10.64+-0x180] ;  /* 0xfffe80040a0c1981 */ /* 0x000f68000c2e1900 */
[----:B------:R1:W5:Y:S04]  /*0480*/  @P1 LDG.E.EL R29, desc[UR4][R10.64+-0x180] ;  /* 0xfffe80040a1d1981 */ /* 0x000368000c2e1900 */
[----:B------:R-:W5:Y:S04]  /*0490*/  @P1 LDG.E.EL R13, desc[UR4][R16.64+-0x180] ;  /* 0xfffe8004100d1981 */ /* 0x000f68000c2e1900 */
[----:B------:R-:W5:Y:S01]  /*04a0*/  @P1 LDG.E.EL R6, desc[UR4][R16.64+-0x180] ;  /* 0xfffe800410061981 */ /* 0x000f62000c2e1900 */
[----:B--2---:R-:W-:-:S05]  /*04b0*/  SEL R4, R4, RZ, !P0 ;  /* 0x000000ff04047207 */ /* 0x004fca0004000000 */
[----:B------:R-:W-:Y:S01]  /*04c0*/  FADD R4, R4, 9.9999997473787516356e-06 ;  /* 0x3727c5ac04047421 */ /* 0x000fe20000000000 */
[----:B------:R-:W-:-:S05]  /*04d0*/  SEL R5, R5, RZ, !P0 ;  /* 0x000000ff05057207 */ /* 0x000fca0004000000 */
[----:B------:R-:W2:Y:S01]  /*04e0*/  MUFU.SQRT R4, R4 ;  /* 0x0000000400047308 */ /* 0x000ea20000002000 */
[----:B0-----:R-:W-:Y:S01]  /*04f0*/  FADD R8, R5, 9.9999997473787516356e-06 ;  /* 0x3727c5ac05087421 */ /* 0x001fe20000000000 */
[----:B----4-:R-:W-:-:S06]  /*0500*/  SEL R2, R2, RZ, P1 ;  /* 0x000000ff02027207 */ /* 0x010fcc0000800000 */
[----:B-1----:R-:W0:Y:S01]  /*0510*/  MUFU.SQRT R10, R8 ;  /* 0x00000008000a7308 */ /* 0x002e220000002000 */
[----:B------:R-:W-:Y:S01]  /*0520*/  SEL R7, R7, RZ, P1 ;  /* 0x000000ff07077207 */ /* 0x000fe20000800000 */
[----:B------:R-:W-:Y:S01]  /*0530*/  FADD R2, R2, 9.9999997473787516356e-06 ;  /* 0x3727c5ac02027421 */ /* 0x000fe20000000000 */
[----:B--2---:R-:W-:-:S03]  /*0540*/  FSETP.GT.AND P2, PT, R4, 8.50705917302346158658e+37, PT ;  /* 0x7e8000000400780b */ /* 0x004fc60003f44000 */
[----:B------:R-:W-:Y:S02]  /*0550*/  FADD R7, R7, 9.9999997473787516356e-06 ;  /* 0x3727c5ac07077421 */ /* 0x000fe40000000000 */
[----:B------:R-:W1:Y:S01]  /*0560*/  MUFU.SQRT R15, R2 ;  /* 0x00000002000f7308 */ /* 0x000e620000002000 */
[----:B------:R-:W-:Y:S02]  /*0570*/  FSETP.GEU.AND P6, PT, R4, 1.175494350822287508e-38, PT ;  /* 0x008000000400780b */ /* 0x000fe40003fce000 */
[----:B------:R-:W-:Y:S02]  /*0580*/  MOV R5, 0x3e800000 ;  /* 0x3e80000000057802 */ /* 0x000fe40000000f00 */
[----:B0-----:R-:W-:-:S03]  /*0590*/  FSETP.GT.AND P5, PT, R10, 8.50705917302346158658e+37, PT ;  /* 0x7e8000000a00780b */ /* 0x001fc60003fa4000 */
[----:B------:R-:W0:Y:S01]  /*05a0*/  MUFU.SQRT R9, R7 ;  /* 0x0000000700097308 */ /* 0x000e220000002000 */
[----:B------:R-:W-:Y:S01]  /*05b0*/  FSEL R14, R5, 1, P2 ;  /* 0x3f800000050e7808 */ /* 0x000fe20001000000 */
[----:B------:R-:W-:-:S04]  /*05c0*/  @P2 FMUL R4, R4, 0.25 ;  /* 0x3e80000004042820 */ /* 0x000fc80000400000 */
[----:B------:R-:W-:Y:S01]  /*05d0*/  @!P6 FMUL R14, R14, 16777216 ;  /* 0x4b8000000e0ee820 */ /* 0x000fe20000400000 */
[----:B------:R-:W-:Y:S01]  /*05e0*/  @!P6 FMUL R4, R4, 16777216 ;  /* 0x4b8000000404e820 */ /* 0x000fe20000400000 */
[----:B-1----:R-:W-:Y:S02]  /*05f0*/  FSETP.GT.AND P6, PT, R15, 8.50705917302346158658e+37, PT ;  /* 0x7e8000000f00780b */ /* 0x002fe40003fc4000 */
[C---:B------:R-:W-:Y:S01]  /*0600*/  FSETP.GEU.AND P4, PT, R10.reuse, 1.175494350822287508e-38, PT ;  /* 0x008000000a00780b */ /* 0x040fe20003f8e000 */
[----:B------:R-:W-:Y:S01]  /*0610*/  @P5 FMUL R10, R10, 0.25 ;  /* 0x3e8000000a0a5820 */ /* 0x000fe20000400000 */
[----:B------:R-:W-:Y:S02]  /*0620*/  FSEL R2, R5, 1, P5 ;  /* 0x3f80000005027808 */ /* 0x000fe40002800000 */
[----:B------:R-:W-:Y:S02]  /*0630*/  FSETP.GEU.AND P5, PT, R15, 1.175494350822287508e-38, PT ;  /* 0x008000000f00780b */ /* 0x000fe40003fae000 */
[----:B0-----:R-:W-:-:S02]  /*0640*/  FSETP.GT.AND P2, PT, R9, 8.50705917302346158658e+37, PT ;  /* 0x7e8000000900780b */ /* 0x001fc40003f44000 */
[----:B------:R-:W-:-:S03]  /*0650*/  FSETP.GEU.AND P3, PT, R9, 1.175494350822287508e-38, PT ;  /* 0x008000000900780b */ /* 0x000fc60003f6e000 */
[----:B------:R-:W-:Y:S02]  /*0660*/  @P6 FMUL R15, R15, 0.25 ;  /* 0x3e8000000f0f6820 */ /* 0x000fe40000400000 */
[----:B------:R-:W-:-:S04]  /*0670*/  @!P4 FMUL R10, R10, 16777216 ;  /* 0x4b8000000a0ac820 */ /* 0x000fc80000400000 */
[----:B------:R-:W-:Y:S02]  /*0680*/  @!P5 FMUL R15, R15, 16777216 ;  /* 0x4b8000000f0fd820 */ /* 0x000fe40000400000 */
[----:B------:R-:W-:Y:S01]  /*0690*/  @P2 FMUL R9, R9, 0.25 ;  /* 0x3e80000009092820 */ /* 0x000fe20000400000 */
[----:B------:R-:W0:Y:S03]  /*06a0*/  MUFU.RCP R11, R10 ;  /* 0x0000000a000b7308 */ /* 0x000e260000001000 */
[----:B------:R-:W-:-:S05]  /*06b0*/  @!P3 FMUL R9, R9, 16777216 ;  /* 0x4b8000000909b820 */ /* 0x000fca0000400000 */
[----:B------:R-:W1:Y:S01]  /*06c0*/  MUFU.RCP R8, R15 ;  /* 0x0000000f00087308 */ /* 0x000e620000001000 */
[----:B------:R-:W-:-:S07]  /*06d0*/  @!P4 FMUL R2, R2, 16777216 ;  /* 0x4b8000000202c820 */ /* 0x000fce0000400000 */
[----:B------:R2:W4:Y:S01]  /*06e0*/  MUFU.RCP R7, R4 ;  /* 0x0000000400077308 */ /* 0x0005220000001000 */
[----:B---3--:R-:W-:Y:S02]  /*06f0*/  SEL R19, R19, RZ, !P0 ;  /* 0x000000ff13137207 */ /* 0x008fe40004000000 */
[----:B-----5:R-:W-:-:S05]  /*0700*/  SEL R22, R22, RZ, !P0 ;  /* 0x000000ff16167207 */ /* 0x020fca0004000000 */
[----:B------:R-:W3:Y:S01]  /*0710*/  MUFU.RCP R9, R9 ;  /* 0x0000000900097308 */ /* 0x000ee20000001000 */
[C---:B--2---:R-:W-:Y:S02]  /*0720*/  FSEL R4, R5.reuse, 1, P2 ;  /* 0x3f80000005047808 */ /* 0x044fe40001000000 */
[----:B------:R-:W-:Y:S01]  /*0730*/  FSEL R5, R5, 1, P6 ;  /* 0x3f80000005057808 */ /* 0x000fe20003000000 */
[----:B0-----:R-:W-:-:S04]  /*0740*/  FMUL R2, R11, R2 ;  /* 0x000000020b027220 */ /* 0x001fc80000400000 */
[----:B------:R-:W-:Y:S01]  /*0750*/  @!P5 FMUL R5, R5, 16777216 ;  /* 0x4b8000000505d820 */ /* 0x000fe20000400000 */
[----:B------:R-:W-:Y:S01]  /*0760*/  SEL R11, R0, RZ, !P0 ;  /* 0x000000ff000b7207 */ /* 0x000fe20004000000 */
[----:B------:R-:W-:Y:S01]  /*0770*/  @!P3 FMUL R4, R4, 16777216 ;  /* 0x4b8000000404b820 */ /* 0x000fe20000400000 */
[----:B------:R-:W-:Y:S01]  /*0780*/  SEL R0, R18, RZ, !P0 ;  /* 0x000000ff12007207 */ /* 0x000fe20004000000 */
[----:B-1----:R-:W-:Y:S01]  /*0790*/  FMUL R8, R8, R5 ;  /* 0x0000000508087220 */ /* 0x002fe20000400000 */
[----:B------:R-:W-:Y:S01]  /*07a0*/  FADD R5, R19, -R22 ;  /* 0x8000001613057221 */ /* 0x000fe20000000000 */
[----:B----4-:R-:W-:Y:S01]  /*07b0*/  FMUL R7, R7, R14 ;  /* 0x0000000e07077220 */ /* 0x010fe20000400000 */
[----:B---3--:R-:W-:Y:S01]  /*07c0*/  FMUL R9, R9, R4 ;  /* 0x0000000409097220 */ /* 0x008fe20000400000 */
[----:B------:R-:W-:Y:S01]  /*07d0*/  FADD R0, R0, -R11 ;  /* 0x8000000b00007221 */ /* 0x000fe20000000000 */
[----:B------:R-:W-:Y:S01]  /*07e0*/  SEL R27, R27, RZ, P1 ;  /* 0x000000ff1b1b7207 */ /* 0x000fe20000800000 */
[----:B------:R-:W-:Y:S01]  /*07f0*/  FMUL R2, R2, R5 ;  /* 0x0000000502027220 */ /* 0x000fe20000400000 */
[----:B------:R-:W-:Y:S01]  /*0800*/  SEL R20, R20, RZ, P1 ;  /* 0x000000ff14147207 */ /* 0x000fe20000800000 */
[----:B------:R-:W0:Y:S01]  /*0810*/  LDC.64 R4, c[0x0][0x260] ;  /* 0x00009800ff047b82 */ /* 0x000e220000000a00 */
[----:B------:R-:W-:Y:S01]  /*0820*/  SEL R11, R21, RZ, P1 ;  /* 0x000000ff150b7207 */ /* 0x000fe20000800000 */
[----:B------:R-:W-:Y:S01]  /*0830*/  FMUL R7, R7, R0 ;  /* 0x0000000007077220 */ /* 0x000fe20000400000 */
[----:B------:R-:W-:Y:S01]  /*0840*/  SEL R28, R28, RZ, P1 ;  /* 0x000000ff1c1c7207 */ /* 0x000fe20000800000 */
[----:B------:R-:W-:Y:S01]  /*0850*/  FADD R0, R20, -R27 ;  /* 0x8000001b14007221 */ /* 0x000fe20000000000 */
[----:B------:R-:W-:-:S03]  /*0860*/  SEL R10, R23, RZ, !P0 ;  /* 0x000000ff170a7207 */ /* 0x000fc60004000000 */
[----:B------:R-:W-:Y:S01]  /*0870*/  FADD R11, R11, -R28 ;  /* 0x8000001c0b0b7221 */ /* 0x000fe20000000000 */
[----:B------:R-:W-:Y:S01]  /*0880*/  FMUL R0, R9, R0 ;  /* 0x0000000009007220 */ /* 0x000fe20000400000 */
[----:B------:R-:W-:Y:S02]  /*0890*/  SEL R9, R24, RZ, !P0 ;  /* 0x000000ff18097207 */ /* 0x000fe40004000000 */
[----:B------:R-:W-:Y:S02]  /*08a0*/  SEL R25, R25, RZ, !P0 ;  /* 0x000000ff19197207 */ /* 0x000fe40004000000 */
[----:B------:R-:W-:Y:S02]  /*08b0*/  SEL R26, R26, RZ, !P0 ;  /* 0x000000ff1a1a7207 */ /* 0x000fe40004000000 */
[----:B------:R-:W-:Y:S01]  /*08c0*/  SEL R15, R12, RZ, P1 ;  /* 0x000000ff0c0f7207 */ /* 0x000fe20000800000 */
[----:B------:R-:W-:Y:S01]  /*08d0*/  FMUL R11, R8, R11 ;  /* 0x0000000b080b7220 */ /* 0x000fe20000400000 */
[----:B------:R-:W-:-:S02]  /*08e0*/  SEL R29, R29, RZ, P1 ;  /* 0x000000ff1d1d7207 */ /* 0x000fc40000800000 */
[----:B------:R-:W-:Y:S02]  /*08f0*/  SEL R12, R13, RZ, P1 ;  /* 0x000000ff0d0c7207 */ /* 0x000fe40000800000 */
[----:B------:R-:W-:Y:S01]  /*0900*/  SEL R6, R6, RZ, P1 ;  /* 0x000000ff06067207 */ /* 0x000fe20000800000 */
[----:B------:R-:W-:Y:S01]  /*0910*/  FFMA R7, R10, R7, R25 ;  /* 0x000000070a077223 */ /* 0x000fe20000000019 */
[----:B------:R-:W-:Y:S01]  /*0920*/  FFMA R2, R9, R2, R26 ;  /* 0x0000000209027223 */ /* 0x000fe2000000001a */
[----:B------:R-:W-:Y:S02]  /*0930*/  FFMA R0, R29, R0, R12 ;  /* 0x000000001d007223 */ /* 0x000fe4000000000c */
[----:B------:R-:W-:Y:S01]  /*0940*/  FFMA R6, R15, R11, R6 ;  /* 0x0000000b0f067223 */ /* 0x000fe20000000006 */
[----:B------:R-:W-:Y:S02]  /*0950*/  FSETP.GEU.AND P3, PT, R7, RZ, PT ;  /* 0x000000ff0700720b */ /* 0x000fe40003f6e000 */
[----:B------:R-:W-:-:S02]  /*0960*/  FSETP.GEU.AND P4, PT, R2, RZ, PT ;  /* 0x000000ff0200720b */ /* 0x000fc40003f8e000 */
[----:B------:R-:W-:Y:S02]  /*0970*/  FSETP.GEU.AND P2, PT, R0, RZ, PT ;  /* 0x000000ff0000720b */ /* 0x000fe40003f4e000 */
[----:B------:R-:W-:Y:S01]  /*0980*/  FSETP.GEU.AND P1, PT, R6, RZ, PT ;  /* 0x000000ff0600720b */ /* 0x000fe20003f2e000 */
[----:B0-----:R-:W-:Y:S01]  /*0990*/  IMAD.WIDE R4, R3, 0x4, R4 ;  /* 0x0000000403047825 */ /* 0x001fe200078e0204 */
[----:B------:R-:W-:Y:S02]  /*09a0*/  FSEL R8, R7, RZ, P3 ;  /* 0x000000ff07087208 */ /* 0x000fe40001800000 */
[----:B------:R-:W-:Y:S02]  /*09b0*/  FSEL R9, R2, RZ, P4 ;  /* 0x000000ff02097208 */ /* 0x000fe40002000000 */
[----:B------:R-:W-:Y:S02]  /*09c0*/  @P0 FSEL R8, R0, RZ, P2 ;  /* 0x000000ff00080208 */ /* 0x000fe40001000000 */
[----:B------:R-:W-:-:S05]  /*09d0*/  @P0 FSEL R9, R6, RZ, P1 ;  /* 0x000000ff06090208 */ /* 0x000fca0000800000 */
[----:B------:R-:W-:Y:S01]  /*09e0*/  STG.E.64 desc[UR4][R4.64], R8 ;  /* 0x0000000804007986 */ /* 0x000fe2000c101b04 */
[----:B------:R-:W-:Y:S05]  /*09f0*/  EXIT ;  /* 0x000000000000794d */ /* 0x000fea0003800000 */
.L_x_0:
[----:B------:R-:W-:-:S00]  /*0a00*/  BRA `(.L_x_0) ;  /* 0xfffffffc00fc7947 */ /* 0x000fc0000383ffff */
[----:B------:R-:W-:-:S00]  /*0a10*/  NOP ;  /* 0x0000000000007918 */ /* 0x000fc00000000000 */
        /* <DEDUP_REMOVED lines=14> */
.L_x_1:


//--------------------- .nv.global.init           --------------------------
	.section	.nv.global.init,"aw",@progbits
.nv.global.init:
	.type		_$_str,@object
	.size		_$_str,(_$_str_$_2 - _$_str)
_$_str:
        /*0000*/ 	.byte	0x5f, 0x5f, 0x43, 0x55, 0x44, 0x41, 0x5f, 0x46, 0x54, 0x5a, 0x00
	.type		_$_str_$_2,@object
	.size		_$_str_$_2,(.L_1 - _$_str_$_2)
_$_str_$_2:
        /*000b*/ 	.byte	0x5f, 0x5f, 0x43, 0x55, 0x44, 0x41, 0x5f, 0x50, 0x52, 0x45, 0x43, 0x5f, 0x53, 0x51, 0x52, 0x54
        /*001b*/ 	.byte	0x00
.L_1:


//--------------------- .nv.constant0.triton_poi_fused_cat_6 --------------------------
	.section	.nv.constant0.triton_poi_fused_cat_6,"a",@progbits
	.sectionflags	@""
	.align	4
.nv.constant0.triton_poi_fused_cat_6:
	.zero		620
